//
// Generated by NVIDIA NVVM Compiler
//
// Compiler Build ID: CL-36424714
// Cuda compilation tools, release 13.0, V13.0.88
// Based on NVVM 20.0.0
//

.version 9.0
.target sm_100
.address_size 64

	// .globl	_Z8warptileILi128ELi128ELi16ELi64ELi64ELi1ELi2ELi2ELi4ELi8ELi1EEviiiPfS0_S0_

.visible .entry _Z8warptileILi128ELi128ELi16ELi64ELi64ELi1ELi2ELi2ELi4ELi8ELi1EEviiiPfS0_S0_(
	.param .u32 _Z8warptileILi128ELi128ELi16ELi64ELi64ELi1ELi2ELi2ELi4ELi8ELi1EEviiiPfS0_S0__param_0,
	.param .u32 _Z8warptileILi128ELi128ELi16ELi64ELi64ELi1ELi2ELi2ELi4ELi8ELi1EEviiiPfS0_S0__param_1,
	.param .u32 _Z8warptileILi128ELi128ELi16ELi64ELi64ELi1ELi2ELi2ELi4ELi8ELi1EEviiiPfS0_S0__param_2,
	.param .u64 .ptr .align 1 _Z8warptileILi128ELi128ELi16ELi64ELi64ELi1ELi2ELi2ELi4ELi8ELi1EEviiiPfS0_S0__param_3,
	.param .u64 .ptr .align 1 _Z8warptileILi128ELi128ELi16ELi64ELi64ELi1ELi2ELi2ELi4ELi8ELi1EEviiiPfS0_S0__param_4,
	.param .u64 .ptr .align 1 _Z8warptileILi128ELi128ELi16ELi64ELi64ELi1ELi2ELi2ELi4ELi8ELi1EEviiiPfS0_S0__param_5
)
{
	.reg .pred 	%p<6>;
	.reg .b32 	%r<17>;

	ld.param.u32 	%r9, [_Z8warptileILi128ELi128ELi16ELi64ELi64ELi1ELi2ELi2ELi4ELi8ELi1EEviiiPfS0_S0__param_2];
	shr.s32 	%r10, %r9, 31;
	shr.u32 	%r11, %r10, 28;
	add.s32 	%r12, %r9, %r11;
	shr.s32 	%r1, %r12, 4;
	setp.lt.s32 	%p1, %r9, 16;
	@%p1 bra 	$L__BB0_7;
	add.s32 	%r13, %r1, -1;
	and.b32  	%r2, %r1, 3;
	setp.lt.u32 	%p2, %r13, 3;
	@%p2 bra 	$L__BB0_4;
	and.b32  	%r14, %r1, 134217724;
	neg.s32 	%r15, %r14;
$L__BB0_3:
	barrier.sync 	0;
	barrier.sync 	0;
	barrier.sync 	0;
	barrier.sync 	0;
	add.s32 	%r15, %r15, 4;
	setp.ne.s32 	%p3, %r15, 0;
	@%p3 bra 	$L__BB0_3;
$L__BB0_4:
	setp.eq.s32 	%p4, %r2, 0;
	@%p4 bra 	$L__BB0_7;
	neg.s32 	%r16, %r2;
$L__BB0_6:
	.pragma "nounroll";
	barrier.sync 	0;
	add.s32 	%r16, %r16, 1;
	setp.ne.s32 	%p5, %r16, 0;
	@%p5 bra 	$L__BB0_6;
$L__BB0_7:
	ret;

}


// ===== COMPILED SASS (sm_100) =====

	.target	sm_100

	.elftype	@"ET_EXEC"


//--------------------- .note.nv.tkinfo           --------------------------
	.section	.note.nv.tkinfo,"",@"SHT_NOTE"
	.sectionflags	@"SHF_NOTE_NV_TKINFO"
	.tkinfo
        /*0018*/ 	.word	0x00000002
        /*0030*/ 	.string	""
        /*0030*/ 	.string	"ptxas"
        /*0030*/ 	.string	"Cuda compilation tools, release 13.0, V13.0.88"
        /*0030*/ 	.string	"Build cuda_13.0.r13.0/compiler.36424714_0"
        /*0030*/ 	.string	"-arch sm_100 -m 64 "



//--------------------- .note.nv.cuinfo           --------------------------
	.section	.note.nv.cuinfo,"",@"SHT_NOTE"
	.sectionflags	@"SHF_NOTE_NV_CUINFO"
        /*0018*/ 	.short	0x0002
        /*001a*/ 	.short	0x0064
        /*001c*/ 	.short	0x0082
	.zero		2


//--------------------- .nv.info                  --------------------------
	.section	.nv.info,"",@"SHT_CUDA_INFO"
	.align	4


	//----- nvinfo : EIATTR_REGCOUNT
	.align		4
        /*0000*/ 	.byte	0x04, 0x2f
        /*0002*/ 	.short	(.L_1 - .L_0)
	.align		4
.L_0:
        /*0004*/ 	.word	index@(_Z8warptileILi128ELi128ELi16ELi64ELi64ELi1ELi2ELi2ELi4ELi8ELi1EEviiiPfS0_S0_)
        /*0008*/ 	.word	0x00000006


	//----- nvinfo : EIATTR_FRAME_SIZE
	.align		4
.L_1:
        /*000c*/ 	.byte	0x04, 0x11
        /*000e*/ 	.short	(.L_3 - .L_2)
	.align		4
.L_2:
        /*0010*/ 	.word	index@(_Z8warptileILi128ELi128ELi16ELi64ELi64ELi1ELi2ELi2ELi4ELi8ELi1EEviiiPfS0_S0_)
        /*0014*/ 	.word	0x00000000


	//----- nvinfo : EIATTR_MIN_STACK_SIZE
	.align		4
.L_3:
        /*0018*/ 	.byte	0x04, 0x12
        /*001a*/ 	.short	(.L_5 - .L_4)
	.align		4
.L_4:
        /*001c*/ 	.word	index@(_Z8warptileILi128ELi128ELi16ELi64ELi64ELi1ELi2ELi2ELi4ELi8ELi1EEviiiPfS0_S0_)
        /*0020*/ 	.word	0x00000000
.L_5:


//--------------------- .nv.compat                --------------------------
	.section	.nv.compat,"",@"SHT_CUDA_COMPAT_INFO"
	.align	4
        /*0000*/ 	.byte	0x02, 0x09, 0x00, 0x00, 0x02, 0x02, 0x01, 0x00, 0x02, 0x05, 0x05, 0x00, 0x03, 0x07, 0x01, 0x01
        /*0010*/ 	.byte	0x02, 0x03, 0x00, 0x00, 0x02, 0x06, 0x01, 0x00, 0x04, 0x0b, 0x08, 0x00, 0x09, 0x00, 0x00, 0x00
        /*0020*/ 	.byte	0x00, 0x00, 0x00, 0x00


//--------------------- .nv.info._Z8warptileILi128ELi128ELi16ELi64ELi64ELi1ELi2ELi2ELi4ELi8ELi1EEviiiPfS0_S0_ --------------------------
	.section	.nv.info._Z8warptileILi128ELi128ELi16ELi64ELi64ELi1ELi2ELi2ELi4ELi8ELi1EEviiiPfS0_S0_,"",@"SHT_CUDA_INFO"
	.sectionflags	@""
	.align	4


	//----- nvinfo : EIATTR_CUDA_API_VERSION
	.align		4
        /*0000*/ 	.byte	0x04, 0x37
        /*0002*/ 	.short	(.L_7 - .L_6)
.L_6:
        /*0004*/ 	.word	0x00000082


	//----- nvinfo : EIATTR_KPARAM_INFO
	.align		4
.L_7:
        /*0008*/ 	.byte	0x04, 0x17
        /*000a*/ 	.short	(.L_9 - .L_8)
.L_8:
        /*000c*/ 	.word	0x00000000
        /*0010*/ 	.short	0x0005
        /*0012*/ 	.short	0x0020
        /*0014*/ 	.byte	0x00, 0xf5, 0x21, 0x00


	//----- nvinfo : EIATTR_KPARAM_INFO
	.align		4
.L_9:
        /*0018*/ 	.byte	0x04, 0x17
        /*001a*/ 	.short	(.L_11 - .L_10)
.L_10:
        /*001c*/ 	.word	0x00000000
        /*0020*/ 	.short	0x0004
        /*0022*/ 	.short	0x0018
        /*0024*/ 	.byte	0x00, 0xf5, 0x21, 0x00


	//----- nvinfo : EIATTR_KPARAM_INFO
	.align		4
.L_11:
        /*0028*/ 	.byte	0x04, 0x17
        /*002a*/ 	.short	(.L_13 - .L_12)
.L_12:
        /*002c*/ 	.word	0x00000000
        /*0030*/ 	.short	0x0003
        /*0032*/ 	.short	0x0010
        /*0034*/ 	.byte	0x00, 0xf5, 0x21, 0x00


	//----- nvinfo : EIATTR_KPARAM_INFO
	.align		4
.L_13:
        /*0038*/ 	.byte	0x04, 0x17
        /*003a*/ 	.short	(.L_15 - .L_14)
.L_14:
        /*003c*/ 	.word	0x00000000
        /*0040*/ 	.short	0x0002
        /*0042*/ 	.short	0x0008
        /*0044*/ 	.byte	0x00, 0xf0, 0x11, 0x00


	//----- nvinfo : EIATTR_KPARAM_INFO
	.align		4
.L_15:
        /*0048*/ 	.byte	0x04, 0x17
        /*004a*/ 	.short	(.L_17 - .L_16)
.L_16:
        /*004c*/ 	.word	0x00000000
        /*0050*/ 	.short	0x0001
        /*0052*/ 	.short	0x0004
        /*0054*/ 	.byte	0x00, 0xf0, 0x11, 0x00


	//----- nvinfo : EIATTR_KPARAM_INFO
	.align		4
.L_17:
        /*0058*/ 	.byte	0x04, 0x17
        /*005a*/ 	.short	(.L_19 - .L_18)
.L_18:
        /*005c*/ 	.word	0x00000000
        /*0060*/ 	.short	0x0000
        /*0062*/ 	.short	0x0000
        /*0064*/ 	.byte	0x00, 0xf0, 0x11, 0x00


	//----- nvinfo : EIATTR_SPARSE_MMA_MASK
	.align		4
.L_19:
        /*0068*/ 	.byte	0x03, 0x50
        /*006a*/ 	.short	0x0000


	//----- nvinfo : EIATTR_MAXREG_COUNT
	.align		4
        /*006c*/ 	.byte	0x03, 0x1b
        /*006e*/ 	.short	0x00ff


	//----- nvinfo : EIATTR_NUM_BARRIERS
	.align		4
        /*0070*/ 	.byte	0x02, 0x4c
        /*0072*/ 	.byte	0x01
	.zero		1


	//----- nvinfo : EIATTR_MERCURY_ISA_VERSION
	.align		4
        /*0074*/ 	.byte	0x03, 0x5f
        /*0076*/ 	.short	0x0101


	//----- nvinfo : EIATTR_COOP_GROUP_MASK_REGIDS
	.align		4
        /*0078*/ 	.byte	0x04, 0x29
        /*007a*/ 	.short	(.L_21 - .L_20)


	//   ....[0]....
.L_20:
        /*007c*/ 	.word	0xffffffff


	//   ....[1]....
        /*0080*/ 	.word	0xffffffff


	//   ....[2]....
        /*0084*/ 	.word	0xffffffff


	//   ....[3]....
        /*0088*/ 	.word	0xffffffff


	//   ....[4]....
        /*008c*/ 	.word	0xffffffff


	//   ....[5]....
        /*0090*/ 	.word	0xffffffff


	//   ....[6]....
        /*0094*/ 	.word	0xffffffff


	//   ....[7]....
        /*0098*/ 	.word	0xffffffff


	//   ....[8]....
        /*009c*/ 	.word	0xffffffff


	//   ....[9]....
        /*00a0*/ 	.word	0xffffffff


	//   ....[10]....
        /*00a4*/ 	.word	0xffffffff


	//   ....[11]....
        /*00a8*/ 	.word	0xffffffff


	//   ....[12]....
        /*00ac*/ 	.word	0xffffffff


	//   ....[13]....
        /*00b0*/ 	.word	0xffffffff


	//   ....[14]....
        /*00b4*/ 	.word	0xffffffff


	//   ....[15]....
        /*00b8*/ 	.word	0xffffffff


	//   ....[16]....
        /*00bc*/ 	.word	0xffffffff


	//   ....[17]....
        /*00c0*/ 	.word	0xffffffff


	//   ....[18]....
        /*00c4*/ 	.word	0xffffffff


	//   ....[19]....
        /*00c8*/ 	.word	0xffffffff


	//   ....[20]....
        /*00cc*/ 	.word	0xffffffff


	//   ....[21]....
        /*00d0*/ 	.word	0xffffffff


	//   ....[22]....
        /*00d4*/ 	.word	0xffffffff


	//   ....[23]....
        /*00d8*/ 	.word	0xffffffff


	//   ....[24]....
        /*00dc*/ 	.word	0xffffffff


	//   ....[25]....
        /*00e0*/ 	.word	0xffffffff


	//   ....[26]....
        /*00e4*/ 	.word	0xffffffff


	//   ....[27]....
        /*00e8*/ 	.word	0xffffffff


	//   ....[28]....
        /*00ec*/ 	.word	0xffffffff


	//----- nvinfo : EIATTR_COOP_GROUP_INSTR_OFFSETS
	.align		4
.L_21:
        /*00f0*/ 	.byte	0x04, 0x28
        /*00f2*/ 	.short	(.L_23 - .L_22)


	//   ....[0]....
.L_22:
        /*00f4*/ 	.word	0x00000150


	//   ....[1]....
        /*00f8*/ 	.word	0x00000160


	//   ....[2]....
        /*00fc*/ 	.word	0x00000170


	//   ....[3]....
        /*0100*/ 	.word	0x00000180


	//   ....[4]....
        /*0104*/ 	.word	0x00000190


	//   ....[5]....
        /*0108*/ 	.word	0x000001a0


	//   ....[6]....
        /*010c*/ 	.word	0x000001b0


	//   ....[7]....
        /*0110*/ 	.word	0x000001c0


	//   ....[8]....
        /*0114*/ 	.word	0x000001d0


	//   ....[9]....
        /*0118*/ 	.word	0x000001e0


	//   ....[10]....
        /*011c*/ 	.word	0x000001f0


	//   ....[11]....
        /*0120*/ 	.word	0x00000200


	//   ....[12]....
        /*0124*/ 	.word	0x00000210


	//   ....[13]....
        /*0128*/ 	.word	0x00000220


	//   ....[14]....
        /*012c*/ 	.word	0x00000230


	//   ....[15]....
        /*0130*/ 	.word	0x00000240


	//   ....[16]....
        /*0134*/ 	.word	0x000002a0


	//   ....[17]....
        /*0138*/ 	.word	0x000002b0


	//   ....[18]....
        /*013c*/ 	.word	0x000002c0


	//   ....[19]....
        /*0140*/ 	.word	0x000002d0


	//   ....[20]....
        /*0144*/ 	.word	0x000002e0


	//   ....[21]....
        /*0148*/ 	.word	0x000002f0


	//   ....[22]....
        /*014c*/ 	.word	0x00000300


	//   ....[23]....
        /*0150*/ 	.word	0x00000310


	//   ....[24]....
        /*0154*/ 	.word	0x00000370


	//   ....[25]....
        /*0158*/ 	.word	0x00000380


	//   ....[26]....
        /*015c*/ 	.word	0x00000390


	//   ....[27]....
        /*0160*/ 	.word	0x000003a0


	//   ....[28]....
        /*0164*/ 	.word	0x00000410


	//----- nvinfo : EIATTR_VRC_CTA_INIT_COUNT
	.align		4
.L_23:
        /*0168*/ 	.byte	0x02, 0x4a
	.zero		1
	.zero		1


	//----- nvinfo : EIATTR_EXIT_INSTR_OFFSETS
	.align		4
        /*016c*/ 	.byte	0x04, 0x1c
        /*016e*/ 	.short	(.L_25 - .L_24)


	//   ....[0]....
.L_24:
        /*0170*/ 	.word	0x00000050


	//   ....[1]....
        /*0174*/ 	.word	0x000003e0


	//   ....[2]....
        /*0178*/ 	.word	0x00000440


	//----- nvinfo : EIATTR_CBANK_PARAM_SIZE
	.align		4
.L_25:
        /*017c*/ 	.byte	0x03, 0x19
        /*017e*/ 	.short	0x0028


	//----- nvinfo : EIATTR_PARAM_CBANK
	.align		4
        /*0180*/ 	.byte	0x04, 0x0a
        /*0182*/ 	.short	(.L_27 - .L_26)
	.align		4
.L_26:
        /*0184*/ 	.word	index@(.nv.constant0._Z8warptileILi128ELi128ELi16ELi64ELi64ELi1ELi2ELi2ELi4ELi8ELi1EEviiiPfS0_S0_)
        /*0188*/ 	.short	0x0380
        /*018a*/ 	.short	0x0028


	//----- nvinfo : EIATTR_SW_WAR
	.align		4
.L_27:
        /*018c*/ 	.byte	0x04, 0x36
        /*018e*/ 	.short	(.L_29 - .L_28)
.L_28:
        /*0190*/ 	.word	0x00000008
.L_29:


//--------------------- .nv.callgraph             --------------------------
	.section	.nv.callgraph,"",@"SHT_CUDA_CALLGRAPH"
	.align	4
	.sectionentsize	8
	.align		4
        /*0000*/ 	.word	0x00000000
	.align		4
        /*0004*/ 	.word	0xffffffff
	.align		4
        /*0008*/ 	.word	0x00000000
	.align		4
        /*000c*/ 	.word	0xfffffffe
	.align		4
        /*0010*/ 	.word	0x00000000
	.align		4
        /*0014*/ 	.word	0xfffffffd
	.align		4
        /*0018*/ 	.word	0x00000000
	.align		4
        /*001c*/ 	.word	0xfffffffc


//--------------------- .text._Z8warptileILi128ELi128ELi16ELi64ELi64ELi1ELi2ELi2ELi4ELi8ELi1EEviiiPfS0_S0_ --------------------------
	.section	.text._Z8warptileILi128ELi128ELi16ELi64ELi64ELi1ELi2ELi2ELi4ELi8ELi1EEviiiPfS0_S0_,"ax",@progbits
	.align	128
        .global         _Z8warptileILi128ELi128ELi16ELi64ELi64ELi1ELi2ELi2ELi4ELi8ELi1EEviiiPfS0_S0_
        .type           _Z8warptileILi128ELi128ELi16ELi64ELi64ELi1ELi2ELi2ELi4ELi8ELi1EEviiiPfS0_S0_,@function
        .size           _Z8warptileILi128ELi128ELi16ELi64ELi64ELi1ELi2ELi2ELi4ELi8ELi1EEviiiPfS0_S0_,(.L_x_7 - _Z8warptileILi128ELi128ELi16ELi64ELi64ELi1ELi2ELi2ELi4ELi8ELi1EEviiiPfS0_S0_)
        .other          _Z8warptileILi128ELi128ELi16ELi64ELi64ELi1ELi2ELi2ELi4ELi8ELi1EEviiiPfS0_S0_,@"STO_CUDA_ENTRY STV_DEFAULT"
_Z8warptileILi128ELi128ELi16ELi64ELi64ELi1ELi2ELi2ELi4ELi8ELi1EEviiiPfS0_S0_:
.text._Z8warptileILi128ELi128ELi16ELi64ELi64ELi1ELi2ELi2ELi4ELi8ELi1EEviiiPfS0_S0_:
[----:B------:R-:W-:Y:S08]  /*0000*/  LDC R1, c[0x0][0x37c] ;  /* 0x0000df00ff017b82 */ /* 0x000ff00000000800 */
[----:B------:R-:W0:Y:S02]  /*0010*/  LDC R3, c[0x0][0x388] ;  /* 0x0000e200ff037b82 */ /* 0x000e240000000800 */
[----:B0-----:R-:W-:-:S02]  /*0020*/  ISETP.GE.AND P0, PT, R3, 0x10, PT ;  /* 0x000000100300780c */ /* 0x001fc40003f06270 */
[----:B------:R-:W-:-:S04]  /*0030*/  SHF.R.S32.HI R0, RZ, 0x1f, R3 ;  /* 0x0000001fff007819 */ /* 0x000fc80000011403 */
[----:B------:R-:W-:-:S07]  /*0040*/  LEA.HI R0, R0, R3, RZ, 0x4 ;  /* 0x0000000300007211 */ /* 0x000fce00078f20ff */
[----:B------:R-:W-:Y:S05]  /*0050*/  @!P0 EXIT ;  /* 0x000000000000894d */ /* 0x000fea0003800000 */
[----:B------:R-:W-:-:S05]  /*0060*/  SHF.R.S32.HI R0, RZ, 0x4, R0 ;  /* 0x00000004ff007819 */ /* 0x000fca0000011400 */
[----:B------:R-:W-:-:S05]  /*0070*/  VIADD R2, R0, 0xffffffff ;  /* 0xffffffff00027836 */ /* 0x000fca0000000000 */
[----:B------:R-:W-:Y:S02]  /*0080*/  ISETP.GE.U32.AND P0, PT, R2, 0x3, PT ;  /* 0x000000030200780c */ /* 0x000fe40003f06070 */
[----:B------:R-:W-:-:S11]  /*0090*/  LOP3.LUT R2, R0, 0x3, RZ, 0xc0, !PT ;  /* 0x0000000300027812 */ /* 0x000fd600078ec0ff */
[----:B------:R-:W-:Y:S05]  /*00a0*/  @!P0 BRA `(.L_x_0) ;  /* 0x0000000000c88947 */ /* 0x000fea0003800000 */
[----:B------:R-:W-:-:S05]  /*00b0*/  LOP3.LUT R0, R0, 0x7fffffc, RZ, 0xc0, !PT ;  /* 0x07fffffc00007812 */ /* 0x000fca00078ec0ff */
[----:B------:R-:W-:-:S05]  /*00c0*/  IMAD.MOV R0, RZ, RZ, -R0 ;  /* 0x000000ffff007224 */ /* 0x000fca00078e0a00 */
[----:B------:R-:W-:-:S13]  /*00d0*/  ISETP.GE.AND P0, PT, R0, RZ, PT ;  /* 0x000000ff0000720c */ /* 0x000fda0003f06270 */
[----:B------:R-:W-:Y:S05]  /*00e0*/  @P0 BRA `(.L_x_1) ;  /* 0x00000000009c0947 */ /* 0x000fea0003800000 */
[----:B------:R-:W-:Y:S01]  /*00f0*/  IMAD.MOV R3, RZ, RZ, -R0 ;  /* 0x000000ffff037224 */ /* 0x000fe200078e0a00 */
[----:B------:R-:W-:-:S04]  /*0100*/  PLOP3.LUT P0, PT, PT, PT, PT, 0x80, 0x8 ;  /* 0x000000000008781c */ /* 0x000fc80003f0f070 */
[----:B------:R-:W-:-:S13]  /*0110*/  ISETP.GT.AND P1, PT, R3, 0xc, PT ;  /* 0x0000000c0300780c */ /* 0x000fda0003f24270 */
[----:B------:R-:W-:Y:S05]  /*0120*/  @!P1 BRA `(.L_x_2) ;  /* 0x0000000000509947 */ /* 0x000fea0003800000 */
[----:B------:R-:W-:-:S13]  /*0130*/  PLOP3.LUT P0, PT, PT, PT, PT, 0x8, 0x80 ;  /* 0x000000000080781c */ /* 0x000fda0003f0e170 */
.L_x_3:
[----:B------:R-:W-:Y:S01]  /*0140*/  VIADD R0, R0, 0x10 ;  /* 0x0000001000007836 */ /* 0x000fe20000000000 */
[----:B------:R-:W-:Y:S08]  /*0150*/  BAR.SYNC.DEFER_BLOCKING 0x0 ;  /* 0x0000000000007b1d */ /* 0x000ff00000010000 */
        /* <DEDUP_REMOVED lines=14> */
[----:B------:R-:W-:Y:S01]  /*0240*/  BAR.SYNC.DEFER_BLOCKING 0x0 ;  /* 0x0000000000007b1d */ /* 0x000fe20000010000 */
[----:B------:R-:W-:-:S13]  /*0250*/  ISETP.GE.AND P1, PT, R0, -0xc, PT ;  /* 0xfffffff40000780c */ /* 0x000fda0003f26270 */
[----:B------:R-:W-:Y:S05]  /*0260*/  @!P1 BRA `(.L_x_3) ;  /* 0xfffffffc00b49947 */ /* 0x000fea000383ffff */
.L_x_2:
[----:B------:R-:W-:-:S05]  /*0270*/  IMAD.MOV R3, RZ, RZ, -R0 ;  /* 0x000000ffff037224 */ /* 0x000fca00078e0a00 */
[----:B------:R-:W-:-:S13]  /*0280*/  ISETP.GT.AND P1, PT, R3, 0x4, PT ;  /* 0x000000040300780c */ /* 0x000fda0003f24270 */
[----:B------:R-:W-:Y:S05]  /*0290*/  @!P1 BRA `(.L_x_4) ;  /* 0x0000000000289947 */ /* 0x000fea0003800000 */
        /* <DEDUP_REMOVED lines=8> */
[----:B------:R-:W-:Y:S01]  /*0320*/  PLOP3.LUT P0, PT, PT, PT, PT, 0x8, 0x80 ;  /* 0x000000000080781c */ /* 0x000fe20003f0e170 */
[----:B------:R-:W-:-:S12]  /*0330*/  VIADD R0, R0, 0x8 ;  /* 0x0000000800007836 */ /* 0x000fd80000000000 */
.L_x_4:
[----:B------:R-:W-:-:S13]  /*0340*/  ISETP.NE.OR P0, PT, R0, RZ, P0 ;  /* 0x000000ff0000720c */ /* 0x000fda0000705670 */
[----:B------:R-:W-:Y:S05]  /*0350*/  @!P0 BRA `(.L_x_0) ;  /* 0x00000000001c8947 */ /* 0x000fea0003800000 */
.L_x_1:
[----:B------:R-:W-:Y:S01]  /*0360*/  VIADD R0, R0, 0x4 ;  /* 0x0000000400007836 */ /* 0x000fe20000000000 */
[----:B------:R-:W-:Y:S08]  /*0370*/  BAR.SYNC.DEFER_BLOCKING 0x0 ;  /* 0x0000000000007b1d */ /* 0x000ff00000010000 */
[----:B------:R-:W-:Y:S08]  /*0380*/  BAR.SYNC.DEFER_BLOCKING 0x0 ;  /* 0x0000000000007b1d */ /* 0x000ff00000010000 */
[----:B------:R-:W-:Y:S08]  /*0390*/  BAR.SYNC.DEFER_BLOCKING 0x0 ;  /* 0x0000000000007b1d */ /* 0x000ff00000010000 */
[----:B------:R-:W-:Y:S01]  /*03a0*/  BAR.SYNC.DEFER_BLOCKING 0x0 ;  /* 0x0000000000007b1d */ /* 0x000fe20000010000 */
[----:B------:R-:W-:-:S13]  /*03b0*/  ISETP.NE.AND P0, PT, R0, RZ, PT ;  /* 0x000000ff0000720c */ /* 0x000fda0003f05270 */
[----:B------:R-:W-:Y:S05]  /*03c0*/  @P0 BRA `(.L_x_1) ;  /* 0xfffffffc00e40947 */ /* 0x000fea000383ffff */
.L_x_0:
[----:B------:R-:W-:-:S13]  /*03d0*/  ISETP.NE.AND P0, PT, R2, RZ, PT ;  /* 0x000000ff0200720c */ /* 0x000fda0003f05270 */
[----:B------:R-:W-:Y:S05]  /*03e0*/  @!P0 EXIT ;  /* 0x000000000000894d */ /* 0x000fea0003800000 */
[----:B------:R-:W-:-:S07]  /*03f0*/  IMAD.MOV R2, RZ, RZ, -R2 ;  /* 0x000000ffff027224 */ /* 0x000fce00078e0a02 */
.L_x_5:
[----:B------:R-:W-:Y:S01]  /*0400*/  VIADD R2, R2, 0x1 ;  /* 0x0000000102027836 */ /* 0x000fe20000000000 */
[----:B------:R-:W-:Y:S04]  /*0410*/  BAR.SYNC.DEFER_BLOCKING 0x0 ;  /* 0x0000000000007b1d */ /* 0x000fe80000010000 */
[----:B------:R-:W-:-:S13]  /*0420*/  ISETP.NE.AND P0, PT, R2, RZ, PT ;  /* 0x000000ff0200720c */ /* 0x000fda0003f05270 */
[----:B------:R-:W-:Y:S05]  /*0430*/  @P0 BRA `(.L_x_5) ;  /* 0xfffffffc00f00947 */ /* 0x000fea000383ffff */
[----:B------:R-:W-:Y:S05]  /*0440*/  EXIT ;  /* 0x000000000000794d */ /* 0x000fea0003800000 */
.L_x_6:
[----:B------:R-:W-:-:S00]  /*0450*/  BRA `(.L_x_6) ;  /* 0xfffffffc00fc7947 */ /* 0x000fc0000383ffff */
[----:B------:R-:W-:-:S00]  /*0460*/  NOP ;  /* 0x0000000000007918 */ /* 0x000fc00000000000 */
        /* <DEDUP_REMOVED lines=9> */
.L_x_7:


//--------------------- .nv.shared.reserved.0     --------------------------
	.section	.nv.shared.reserved.0,"aw",@nobits
	.weak		__nv_reservedSMEM_offset_0_alias
	.size		__nv_reservedSMEM_offset_0_alias, 0, 64
	.other		__nv_reservedSMEM_offset_0_alias,@"STO_CUDA_RESERVED_SHARED STV_DEFAULT"
__nv_reservedSMEM_offset_0_alias:
	.zero		0
	.zero		64


//--------------------- .nv.constant0._Z8warptileILi128ELi128ELi16ELi64ELi64ELi1ELi2ELi2ELi4ELi8ELi1EEviiiPfS0_S0_ --------------------------
	.section	.nv.constant0._Z8warptileILi128ELi128ELi16ELi64ELi64ELi1ELi2ELi2ELi4ELi8ELi1EEviiiPfS0_S0_,"a",@progbits
	.sectionflags	@""
	.align	4
.nv.constant0._Z8warptileILi128ELi128ELi16ELi64ELi64ELi1ELi2ELi2ELi4ELi8ELi1EEviiiPfS0_S0_:
	.zero		936


//--------------------- SYMBOLS --------------------------

	.type		.nv.reservedSmem.offset0,@object
	.size		.nv.reservedSmem.offset0,0x4
